//
// Generated by NVIDIA NVVM Compiler
//
// Compiler Build ID: CL-36424714
// Cuda compilation tools, release 13.0, V13.0.88
// Based on NVVM 20.0.0
//

.version 9.0
.target sm_100
.address_size 64

	// .globl	_Z6gpuAddPiS_S_

.visible .entry _Z6gpuAddPiS_S_(
	.param .u64 .ptr .align 1 _Z6gpuAddPiS_S__param_0,
	.param .u64 .ptr .align 1 _Z6gpuAddPiS_S__param_1,
	.param .u64 .ptr .align 1 _Z6gpuAddPiS_S__param_2
)
{
	.reg .pred 	%p<3>;
	.reg .b32 	%r<13>;
	.reg .b64 	%rd<11>;

	ld.param.u64 	%rd4, [_Z6gpuAddPiS_S__param_0];
	ld.param.u64 	%rd5, [_Z6gpuAddPiS_S__param_1];
	ld.param.u64 	%rd6, [_Z6gpuAddPiS_S__param_2];
	mov.u32 	%r6, %tid.x;
	mov.u32 	%r7, %ctaid.x;
	mov.u32 	%r1, %ntid.x;
	mad.lo.s32 	%r12, %r7, %r1, %r6;
	setp.gt.s32 	%p1, %r12, 499999;
	@%p1 bra 	$L__BB0_3;
	mov.u32 	%r8, %nctaid.x;
	mul.lo.s32 	%r3, %r1, %r8;
	cvta.to.global.u64 	%rd1, %rd4;
	cvta.to.global.u64 	%rd2, %rd5;
	cvta.to.global.u64 	%rd3, %rd6;
$L__BB0_2:
	mul.wide.s32 	%rd7, %r12, 4;
	add.s64 	%rd8, %rd1, %rd7;
	ld.global.u32 	%r9, [%rd8];
	add.s64 	%rd9, %rd2, %rd7;
	ld.global.u32 	%r10, [%rd9];
	add.s32 	%r11, %r10, %r9;
	add.s64 	%rd10, %rd3, %rd7;
	st.global.u32 	[%rd10], %r11;
	add.s32 	%r12, %r12, %r3;
	setp.lt.s32 	%p2, %r12, 500000;
	@%p2 bra 	$L__BB0_2;
$L__BB0_3:
	ret;

}


// ===== COMPILED SASS (sm_100) =====

	.target	sm_100

	.elftype	@"ET_EXEC"


//--------------------- .note.nv.tkinfo           --------------------------
	.section	.note.nv.tkinfo,"",@"SHT_NOTE"
	.sectionflags	@"SHF_NOTE_NV_TKINFO"
	.tkinfo
        /*0018*/ 	.word	0x00000002
        /*0030*/ 	.string	""
        /*0030*/ 	.string	"ptxas"
        /*0030*/ 	.string	"Cuda compilation tools, release 13.0, V13.0.88"
        /*0030*/ 	.string	"Build cuda_13.0.r13.0/compiler.36424714_0"
        /*0030*/ 	.string	"-arch sm_100 -m 64 "



//--------------------- .note.nv.cuinfo           --------------------------
	.section	.note.nv.cuinfo,"",@"SHT_NOTE"
	.sectionflags	@"SHF_NOTE_NV_CUINFO"
        /*0018*/ 	.short	0x0002
        /*001a*/ 	.short	0x0064
        /*001c*/ 	.short	0x0082
	.zero		2


//--------------------- .nv.info                  --------------------------
	.section	.nv.info,"",@"SHT_CUDA_INFO"
	.align	4


	//----- nvinfo : EIATTR_REGCOUNT
	.align		4
        /*0000*/ 	.byte	0x04, 0x2f
        /*0002*/ 	.short	(.L_1 - .L_0)
	.align		4
.L_0:
        /*0004*/ 	.word	index@(_Z6gpuAddPiS_S_)
        /*0008*/ 	.word	0x00000014


	//----- nvinfo : EIATTR_FRAME_SIZE
	.align		4
.L_1:
        /*000c*/ 	.byte	0x04, 0x11
        /*000e*/ 	.short	(.L_3 - .L_2)
	.align		4
.L_2:
        /*0010*/ 	.word	index@(_Z6gpuAddPiS_S_)
        /*0014*/ 	.word	0x00000000


	//----- nvinfo : EIATTR_MIN_STACK_SIZE
	.align		4
.L_3:
        /*0018*/ 	.byte	0x04, 0x12
        /*001a*/ 	.short	(.L_5 - .L_4)
	.align		4
.L_4:
        /*001c*/ 	.word	index@(_Z6gpuAddPiS_S_)
        /*0020*/ 	.word	0x00000000
.L_5:


//--------------------- .nv.compat                --------------------------
	.section	.nv.compat,"",@"SHT_CUDA_COMPAT_INFO"
	.align	4
        /*0000*/ 	.byte	0x02, 0x09, 0x00, 0x00, 0x02, 0x02, 0x01, 0x00, 0x02, 0x05, 0x05, 0x00, 0x03, 0x07, 0x01, 0x01
        /*0010*/ 	.byte	0x02, 0x03, 0x00, 0x00, 0x02, 0x06, 0x01, 0x00, 0x04, 0x0b, 0x08, 0x00, 0x09, 0x00, 0x00, 0x00
        /*0020*/ 	.byte	0x00, 0x00, 0x00, 0x00


//--------------------- .nv.info._Z6gpuAddPiS_S_  --------------------------
	.section	.nv.info._Z6gpuAddPiS_S_,"",@"SHT_CUDA_INFO"
	.sectionflags	@""
	.align	4


	//----- nvinfo : EIATTR_CUDA_API_VERSION
	.align		4
        /*0000*/ 	.byte	0x04, 0x37
        /*0002*/ 	.short	(.L_7 - .L_6)
.L_6:
        /*0004*/ 	.word	0x00000082


	//----- nvinfo : EIATTR_KPARAM_INFO
	.align		4
.L_7:
        /*0008*/ 	.byte	0x04, 0x17
        /*000a*/ 	.short	(.L_9 - .L_8)
.L_8:
        /*000c*/ 	.word	0x00000000
        /*0010*/ 	.short	0x0002
        /*0012*/ 	.short	0x0010
        /*0014*/ 	.byte	0x00, 0xf5, 0x21, 0x00


	//----- nvinfo : EIATTR_KPARAM_INFO
	.align		4
.L_9:
        /*0018*/ 	.byte	0x04, 0x17
        /*001a*/ 	.short	(.L_11 - .L_10)
.L_10:
        /*001c*/ 	.word	0x00000000
        /*0020*/ 	.short	0x0001
        /*0022*/ 	.short	0x0008
        /*0024*/ 	.byte	0x00, 0xf5, 0x21, 0x00


	//----- nvinfo : EIATTR_KPARAM_INFO
	.align		4
.L_11:
        /*0028*/ 	.byte	0x04, 0x17
        /*002a*/ 	.short	(.L_13 - .L_12)
.L_12:
        /*002c*/ 	.word	0x00000000
        /*0030*/ 	.short	0x0000
        /*0032*/ 	.short	0x0000
        /*0034*/ 	.byte	0x00, 0xf5, 0x21, 0x00


	//----- nvinfo : EIATTR_SPARSE_MMA_MASK
	.align		4
.L_13:
        /*0038*/ 	.byte	0x03, 0x50
        /*003a*/ 	.short	0x0000


	//----- nvinfo : EIATTR_MAXREG_COUNT
	.align		4
        /*003c*/ 	.byte	0x03, 0x1b
        /*003e*/ 	.short	0x00ff


	//----- nvinfo : EIATTR_MERCURY_ISA_VERSION
	.align		4
        /*0040*/ 	.byte	0x03, 0x5f
        /*0042*/ 	.short	0x0101


	//----- nvinfo : EIATTR_VRC_CTA_INIT_COUNT
	.align		4
        /*0044*/ 	.byte	0x02, 0x4a
	.zero		1
	.zero		1


	//----- nvinfo : EIATTR_EXIT_INSTR_OFFSETS
	.align		4
        /*0048*/ 	.byte	0x04, 0x1c
        /*004a*/ 	.short	(.L_15 - .L_14)


	//   ....[0]....
.L_14:
        /*004c*/ 	.word	0x00000060


	//   ....[1]....
        /*0050*/ 	.word	0x00000170


	//----- nvinfo : EIATTR_CRS_STACK_SIZE
	.align		4
.L_15:
        /*0054*/ 	.byte	0x04, 0x1e
        /*0056*/ 	.short	(.L_17 - .L_16)
.L_16:
        /*0058*/ 	.word	0x00000000


	//----- nvinfo : EIATTR_CBANK_PARAM_SIZE
	.align		4
.L_17:
        /*005c*/ 	.byte	0x03, 0x19
        /*005e*/ 	.short	0x0018


	//----- nvinfo : EIATTR_PARAM_CBANK
	.align		4
        /*0060*/ 	.byte	0x04, 0x0a
        /*0062*/ 	.short	(.L_19 - .L_18)
	.align		4
.L_18:
        /*0064*/ 	.word	index@(.nv.constant0._Z6gpuAddPiS_S_)
        /*0068*/ 	.short	0x0380
        /*006a*/ 	.short	0x0018


	//----- nvinfo : EIATTR_SW_WAR
	.align		4
.L_19:
        /*006c*/ 	.byte	0x04, 0x36
        /*006e*/ 	.short	(.L_21 - .L_20)
.L_20:
        /*0070*/ 	.word	0x00000008
.L_21:


//--------------------- .nv.callgraph             --------------------------
	.section	.nv.callgraph,"",@"SHT_CUDA_CALLGRAPH"
	.align	4
	.sectionentsize	8
	.align		4
        /*0000*/ 	.word	0x00000000
	.align		4
        /*0004*/ 	.word	0xffffffff
	.align		4
        /*0008*/ 	.word	0x00000000
	.align		4
        /*000c*/ 	.word	0xfffffffe
	.align		4
        /*0010*/ 	.word	0x00000000
	.align		4
        /*0014*/ 	.word	0xfffffffd
	.align		4
        /*0018*/ 	.word	0x00000000
	.align		4
        /*001c*/ 	.word	0xfffffffc


//--------------------- .text._Z6gpuAddPiS_S_     --------------------------
	.section	.text._Z6gpuAddPiS_S_,"ax",@progbits
	.align	128
        .global         _Z6gpuAddPiS_S_
        .type           _Z6gpuAddPiS_S_,@function
        .size           _Z6gpuAddPiS_S_,(.L_x_2 - _Z6gpuAddPiS_S_)
        .other          _Z6gpuAddPiS_S_,@"STO_CUDA_ENTRY STV_DEFAULT"
_Z6gpuAddPiS_S_:
.text._Z6gpuAddPiS_S_:
[----:B------:R-:W-:Y:S01]  /*0000*/  LDC R1, c[0x0][0x37c] ;  /* 0x0000df00ff017b82 */ /* 0x000fe20000000800 */
[----:B------:R-:W0:Y:S07]  /*0010*/  S2R R0, SR_TID.X ;  /* 0x0000000000007919 */ /* 0x000e2e0000002100 */
[----:B------:R-:W0:Y:S08]  /*0020*/  S2UR UR4, SR_CTAID.X ;  /* 0x00000000000479c3 */ /* 0x000e300000002500 */
[----:B------:R-:W0:Y:S02]  /*0030*/  LDC R15, c[0x0][0x360] ;  /* 0x0000d800ff0f7b82 */ /* 0x000e240000000800 */
[----:B0-----:R-:W-:-:S05]  /*0040*/  IMAD R0, R15, UR4, R0 ;  /* 0x000000040f007c24 */ /* 0x001fca000f8e0200 */
[----:B------:R-:W-:-:S13]  /*0050*/  ISETP.GT.AND P0, PT, R0, 0x7a11f, PT ;  /* 0x0007a11f0000780c */ /* 0x000fda0003f04270 */
[----:B------:R-:W-:Y:S05]  /*0060*/  @P0 EXIT ;  /* 0x000000000000094d */ /* 0x000fea0003800000 */
[----:B------:R-:W0:Y:S01]  /*0070*/  LDC.64 R12, c[0x0][0x390] ;  /* 0x0000e400ff0c7b82 */ /* 0x000e220000000a00 */
[----:B------:R-:W1:Y:S01]  /*0080*/  LDCU UR4, c[0x0][0x370] ;  /* 0x00006e00ff0477ac */ /* 0x000e620008000800 */
[----:B------:R-:W2:Y:S06]  /*0090*/  LDCU.64 UR6, c[0x0][0x358] ;  /* 0x00006b00ff0677ac */ /* 0x000eac0008000a00 */
[----:B------:R-:W3:Y:S08]  /*00a0*/  LDC.64 R8, c[0x0][0x380] ;  /* 0x0000e000ff087b82 */ /* 0x000ef00000000a00 */
[----:B------:R-:W4:Y:S01]  /*00b0*/  LDC.64 R10, c[0x0][0x388] ;  /* 0x0000e200ff0a7b82 */ /* 0x000f220000000a00 */
[----:B-1----:R-:W-:-:S07]  /*00c0*/  IMAD R15, R15, UR4, RZ ;  /* 0x000000040f0f7c24 */ /* 0x002fce000f8e02ff */
.L_x_0:
[----:B---3--:R-:W-:-:S04]  /*00d0*/  IMAD.WIDE R2, R0, 0x4, R8 ;  /* 0x0000000400027825 */ /* 0x008fc800078e0208 */
[C---:B----4-:R-:W-:Y:S02]  /*00e0*/  IMAD.WIDE R4, R0.reuse, 0x4, R10 ;  /* 0x0000000400047825 */ /* 0x050fe400078e020a */
[----:B--2---:R-:W2:Y:S04]  /*00f0*/  LDG.E R2, desc[UR6][R2.64] ;  /* 0x0000000602027981 */ /* 0x004ea8000c1e1900 */
[----:B------:R-:W2:Y:S01]  /*0100*/  LDG.E R5, desc[UR6][R4.64] ;  /* 0x0000000604057981 */ /* 0x000ea2000c1e1900 */
[----:B01----:R-:W-:Y:S01]  /*0110*/  IMAD.WIDE R6, R0, 0x4, R12 ;  /* 0x0000000400067825 */ /* 0x003fe200078e020c */
[----:B------:R-:W-:-:S04]  /*0120*/  IADD3 R0, PT, PT, R15, R0, RZ ;  /* 0x000000000f007210 */ /* 0x000fc80007ffe0ff */
[----:B------:R-:W-:Y:S02]  /*0130*/  ISETP.GE.AND P0, PT, R0, 0x7a120, PT ;  /* 0x0007a1200000780c */ /* 0x000fe40003f06270 */
[----:B--2---:R-:W-:-:S05]  /*0140*/  IADD3 R17, PT, PT, R2, R5, RZ ;  /* 0x0000000502117210 */ /* 0x004fca0007ffe0ff */
[----:B------:R1:W-:Y:S06]  /*0150*/  STG.E desc[UR6][R6.64], R17 ;  /* 0x0000001106007986 */ /* 0x0003ec000c101906 */
[----:B------:R-:W-:Y:S05]  /*0160*/  @!P0 BRA `(.L_x_0) ;  /* 0xfffffffc00d88947 */ /* 0x000fea000383ffff */
[----:B------:R-:W-:Y:S05]  /*0170*/  EXIT ;  /* 0x000000000000794d */ /* 0x000fea0003800000 */
.L_x_1:
[----:B------:R-:W-:-:S00]  /*0180*/  BRA `(.L_x_1) ;  /* 0xfffffffc00fc7947 */ /* 0x000fc0000383ffff */
[----:B------:R-:W-:-:S00]  /*0190*/  NOP ;  /* 0x0000000000007918 */ /* 0x000fc00000000000 */
        /* <DEDUP_REMOVED lines=14> */
.L_x_2:


//--------------------- .nv.shared.reserved.0     --------------------------
	.section	.nv.shared.reserved.0,"aw",@nobits
	.weak		__nv_reservedSMEM_offset_0_alias
	.size		__nv_reservedSMEM_offset_0_alias, 0, 64
	.other		__nv_reservedSMEM_offset_0_alias,@"STO_CUDA_RESERVED_SHARED STV_DEFAULT"
__nv_reservedSMEM_offset_0_alias:
	.zero		0
	.zero		64


//--------------------- .nv.constant0._Z6gpuAddPiS_S_ --------------------------
	.section	.nv.constant0._Z6gpuAddPiS_S_,"a",@progbits
	.sectionflags	@""
	.align	4
.nv.constant0._Z6gpuAddPiS_S_:
	.zero		920


//--------------------- SYMBOLS --------------------------

	.type		.nv.reservedSmem.offset0,@object
	.size		.nv.reservedSmem.offset0,0x4
